//
// Generated by NVIDIA NVVM Compiler
//
// Compiler Build ID: CL-36424714
// Cuda compilation tools, release 13.0, V13.0.88
// Based on NVVM 20.0.0
//

.version 9.0
.target sm_100
.address_size 64

	// .globl	_Z6MatAddPKfS0_Pfi

.visible .entry _Z6MatAddPKfS0_Pfi(
	.param .u64 .ptr .align 1 _Z6MatAddPKfS0_Pfi_param_0,
	.param .u64 .ptr .align 1 _Z6MatAddPKfS0_Pfi_param_1,
	.param .u64 .ptr .align 1 _Z6MatAddPKfS0_Pfi_param_2,
	.param .u32 _Z6MatAddPKfS0_Pfi_param_3
)
{
	.reg .pred 	%p<2>;
	.reg .b32 	%r<14>;
	.reg .b32 	%f<4>;
	.reg .b64 	%rd<11>;

	ld.param.u64 	%rd1, [_Z6MatAddPKfS0_Pfi_param_0];
	ld.param.u64 	%rd2, [_Z6MatAddPKfS0_Pfi_param_1];
	ld.param.u64 	%rd3, [_Z6MatAddPKfS0_Pfi_param_2];
	ld.param.u32 	%r4, [_Z6MatAddPKfS0_Pfi_param_3];
	mov.u32 	%r5, %ntid.x;
	mov.u32 	%r6, %ctaid.x;
	mov.u32 	%r7, %tid.x;
	mad.lo.s32 	%r1, %r5, %r6, %r7;
	mov.u32 	%r8, %ntid.y;
	mov.u32 	%r9, %ctaid.y;
	mov.u32 	%r10, %tid.y;
	mad.lo.s32 	%r11, %r8, %r9, %r10;
	max.s32 	%r12, %r1, %r11;
	setp.ge.s32 	%p1, %r12, %r4;
	@%p1 bra 	$L__BB0_2;
	cvta.to.global.u64 	%rd4, %rd1;
	cvta.to.global.u64 	%rd5, %rd2;
	cvta.to.global.u64 	%rd6, %rd3;
	mad.lo.s32 	%r13, %r4, %r1, %r11;
	mul.wide.s32 	%rd7, %r13, 4;
	add.s64 	%rd8, %rd4, %rd7;
	ld.global.f32 	%f1, [%rd8];
	add.s64 	%rd9, %rd5, %rd7;
	ld.global.f32 	%f2, [%rd9];
	add.f32 	%f3, %f1, %f2;
	add.s64 	%rd10, %rd6, %rd7;
	st.global.f32 	[%rd10], %f3;
$L__BB0_2:
	bar.sync 	0;
	ret;

}


// ===== COMPILED SASS (sm_100) =====

	.target	sm_100

	.elftype	@"ET_EXEC"


//--------------------- .note.nv.tkinfo           --------------------------
	.section	.note.nv.tkinfo,"",@"SHT_NOTE"
	.sectionflags	@"SHF_NOTE_NV_TKINFO"
	.tkinfo
        /*0018*/ 	.word	0x00000002
        /*0030*/ 	.string	""
        /*0030*/ 	.string	"ptxas"
        /*0030*/ 	.string	"Cuda compilation tools, release 13.0, V13.0.88"
        /*0030*/ 	.string	"Build cuda_13.0.r13.0/compiler.36424714_0"
        /*0030*/ 	.string	"-arch sm_100 -m 64 "



//--------------------- .note.nv.cuinfo           --------------------------
	.section	.note.nv.cuinfo,"",@"SHT_NOTE"
	.sectionflags	@"SHF_NOTE_NV_CUINFO"
        /*0018*/ 	.short	0x0002
        /*001a*/ 	.short	0x0064
        /*001c*/ 	.short	0x0082
	.zero		2


//--------------------- .nv.info                  --------------------------
	.section	.nv.info,"",@"SHT_CUDA_INFO"
	.align	4


	//----- nvinfo : EIATTR_REGCOUNT
	.align		4
        /*0000*/ 	.byte	0x04, 0x2f
        /*0002*/ 	.short	(.L_1 - .L_0)
	.align		4
.L_0:
        /*0004*/ 	.word	index@(_Z6MatAddPKfS0_Pfi)
        /*0008*/ 	.word	0x0000000c


	//----- nvinfo : EIATTR_FRAME_SIZE
	.align		4
.L_1:
        /*000c*/ 	.byte	0x04, 0x11
        /*000e*/ 	.short	(.L_3 - .L_2)
	.align		4
.L_2:
        /*0010*/ 	.word	index@(_Z6MatAddPKfS0_Pfi)
        /*0014*/ 	.word	0x00000000


	//----- nvinfo : EIATTR_MIN_STACK_SIZE
	.align		4
.L_3:
        /*0018*/ 	.byte	0x04, 0x12
        /*001a*/ 	.short	(.L_5 - .L_4)
	.align		4
.L_4:
        /*001c*/ 	.word	index@(_Z6MatAddPKfS0_Pfi)
        /*0020*/ 	.word	0x00000000
.L_5:


//--------------------- .nv.compat                --------------------------
	.section	.nv.compat,"",@"SHT_CUDA_COMPAT_INFO"
	.align	4
        /*0000*/ 	.byte	0x02, 0x09, 0x00, 0x00, 0x02, 0x02, 0x01, 0x00, 0x02, 0x05, 0x05, 0x00, 0x03, 0x07, 0x01, 0x01
        /*0010*/ 	.byte	0x02, 0x03, 0x00, 0x00, 0x02, 0x06, 0x01, 0x00, 0x04, 0x0b, 0x08, 0x00, 0x09, 0x00, 0x00, 0x00
        /*0020*/ 	.byte	0x00, 0x00, 0x00, 0x00


//--------------------- .nv.info._Z6MatAddPKfS0_Pfi --------------------------
	.section	.nv.info._Z6MatAddPKfS0_Pfi,"",@"SHT_CUDA_INFO"
	.sectionflags	@""
	.align	4


	//----- nvinfo : EIATTR_CUDA_API_VERSION
	.align		4
        /*0000*/ 	.byte	0x04, 0x37
        /*0002*/ 	.short	(.L_7 - .L_6)
.L_6:
        /*0004*/ 	.word	0x00000082


	//----- nvinfo : EIATTR_KPARAM_INFO
	.align		4
.L_7:
        /*0008*/ 	.byte	0x04, 0x17
        /*000a*/ 	.short	(.L_9 - .L_8)
.L_8:
        /*000c*/ 	.word	0x00000000
        /*0010*/ 	.short	0x0003
        /*0012*/ 	.short	0x0018
        /*0014*/ 	.byte	0x00, 0xf0, 0x11, 0x00


	//----- nvinfo : EIATTR_KPARAM_INFO
	.align		4
.L_9:
        /*0018*/ 	.byte	0x04, 0x17
        /*001a*/ 	.short	(.L_11 - .L_10)
.L_10:
        /*001c*/ 	.word	0x00000000
        /*0020*/ 	.short	0x0002
        /*0022*/ 	.short	0x0010
        /*0024*/ 	.byte	0x00, 0xf5, 0x21, 0x00


	//----- nvinfo : EIATTR_KPARAM_INFO
	.align		4
.L_11:
        /*0028*/ 	.byte	0x04, 0x17
        /*002a*/ 	.short	(.L_13 - .L_12)
.L_12:
        /*002c*/ 	.word	0x00000000
        /*0030*/ 	.short	0x0001
        /*0032*/ 	.short	0x0008
        /*0034*/ 	.byte	0x00, 0xf5, 0x21, 0x00


	//----- nvinfo : EIATTR_KPARAM_INFO
	.align		4
.L_13:
        /*0038*/ 	.byte	0x04, 0x17
        /*003a*/ 	.short	(.L_15 - .L_14)
.L_14:
        /*003c*/ 	.word	0x00000000
        /*0040*/ 	.short	0x0000
        /*0042*/ 	.short	0x0000
        /*0044*/ 	.byte	0x00, 0xf5, 0x21, 0x00


	//----- nvinfo : EIATTR_SPARSE_MMA_MASK
	.align		4
.L_15:
        /*0048*/ 	.byte	0x03, 0x50
        /*004a*/ 	.short	0x0000


	//----- nvinfo : EIATTR_MAXREG_COUNT
	.align		4
        /*004c*/ 	.byte	0x03, 0x1b
        /*004e*/ 	.short	0x00ff


	//----- nvinfo : EIATTR_NUM_BARRIERS
	.align		4
        /*0050*/ 	.byte	0x02, 0x4c
        /*0052*/ 	.byte	0x01
	.zero		1


	//----- nvinfo : EIATTR_MERCURY_ISA_VERSION
	.align		4
        /*0054*/ 	.byte	0x03, 0x5f
        /*0056*/ 	.short	0x0101


	//----- nvinfo : EIATTR_VRC_CTA_INIT_COUNT
	.align		4
        /*0058*/ 	.byte	0x02, 0x4a
	.zero		1
	.zero		1


	//----- nvinfo : EIATTR_EXIT_INSTR_OFFSETS
	.align		4
        /*005c*/ 	.byte	0x04, 0x1c
        /*005e*/ 	.short	(.L_17 - .L_16)


	//   ....[0]....
.L_16:
        /*0060*/ 	.word	0x000001c0


	//----- nvinfo : EIATTR_CRS_STACK_SIZE
	.align		4
.L_17:
        /*0064*/ 	.byte	0x04, 0x1e
        /*0066*/ 	.short	(.L_19 - .L_18)
.L_18:
        /*0068*/ 	.word	0x00000000


	//----- nvinfo : EIATTR_CBANK_PARAM_SIZE
	.align		4
.L_19:
        /*006c*/ 	.byte	0x03, 0x19
        /*006e*/ 	.short	0x001c


	//----- nvinfo : EIATTR_PARAM_CBANK
	.align		4
        /*0070*/ 	.byte	0x04, 0x0a
        /*0072*/ 	.short	(.L_21 - .L_20)
	.align		4
.L_20:
        /*0074*/ 	.word	index@(.nv.constant0._Z6MatAddPKfS0_Pfi)
        /*0078*/ 	.short	0x0380
        /*007a*/ 	.short	0x001c


	//----- nvinfo : EIATTR_SW_WAR
	.align		4
.L_21:
        /*007c*/ 	.byte	0x04, 0x36
        /*007e*/ 	.short	(.L_23 - .L_22)
.L_22:
        /*0080*/ 	.word	0x00000008
.L_23:


//--------------------- .nv.callgraph             --------------------------
	.section	.nv.callgraph,"",@"SHT_CUDA_CALLGRAPH"
	.align	4
	.sectionentsize	8
	.align		4
        /*0000*/ 	.word	0x00000000
	.align		4
        /*0004*/ 	.word	0xffffffff
	.align		4
        /*0008*/ 	.word	0x00000000
	.align		4
        /*000c*/ 	.word	0xfffffffe
	.align		4
        /*0010*/ 	.word	0x00000000
	.align		4
        /*0014*/ 	.word	0xfffffffd
	.align		4
        /*0018*/ 	.word	0x00000000
	.align		4
        /*001c*/ 	.word	0xfffffffc


//--------------------- .text._Z6MatAddPKfS0_Pfi  --------------------------
	.section	.text._Z6MatAddPKfS0_Pfi,"ax",@progbits
	.align	128
        .global         _Z6MatAddPKfS0_Pfi
        .type           _Z6MatAddPKfS0_Pfi,@function
        .size           _Z6MatAddPKfS0_Pfi,(.L_x_3 - _Z6MatAddPKfS0_Pfi)
        .other          _Z6MatAddPKfS0_Pfi,@"STO_CUDA_ENTRY STV_DEFAULT"
_Z6MatAddPKfS0_Pfi:
.text._Z6MatAddPKfS0_Pfi:
[----:B------:R-:W-:Y:S01]  /*0000*/  LDC R1, c[0x0][0x37c] ;  /* 0x0000df00ff017b82 */ /* 0x000fe20000000800 */
[----:B------:R-:W0:Y:S01]  /*0010*/  S2R R0, SR_CTAID.X ;  /* 0x0000000000007919 */ /* 0x000e220000002500 */
[----:B------:R-:W0:Y:S01]  /*0020*/  LDCU UR4, c[0x0][0x360] ;  /* 0x00006c00ff0477ac */ /* 0x000e220008000800 */
[----:B------:R-:W-:Y:S01]  /*0030*/  BSSY.RECONVERGENT B0, `(.L_x_0) ;  /* 0x0000017000007945 */ /* 0x000fe20003800200 */
[----:B------:R-:W0:Y:S01]  /*0040*/  S2R R3, SR_TID.X ;  /* 0x0000000000037919 */ /* 0x000e220000002100 */
[----:B------:R-:W1:Y:S01]  /*0050*/  LDCU UR5, c[0x0][0x364] ;  /* 0x00006c80ff0577ac */ /* 0x000e620008000800 */
[----:B------:R-:W1:Y:S01]  /*0060*/  S2R R7, SR_CTAID.Y ;  /* 0x0000000000077919 */ /* 0x000e620000002600 */
[----:B------:R-:W2:Y:S01]  /*0070*/  LDCU UR6, c[0x0][0x398] ;  /* 0x00007300ff0677ac */ /* 0x000ea20008000800 */
[----:B------:R-:W1:Y:S01]  /*0080*/  S2R R2, SR_TID.Y ;  /* 0x0000000000027919 */ /* 0x000e620000002200 */
[----:B0-----:R-:W-:Y:S02]  /*0090*/  IMAD R0, R0, UR4, R3 ;  /* 0x0000000400007c24 */ /* 0x001fe4000f8e0203 */
[----:B-1----:R-:W-:-:S05]  /*00a0*/  IMAD R7, R7, UR5, R2 ;  /* 0x0000000507077c24 */ /* 0x002fca000f8e0202 */
[----:B------:R-:W-:-:S04]  /*00b0*/  VIMNMX R2, PT, PT, R0, R7, !PT ;  /* 0x0000000700027248 */ /* 0x000fc80007fe0100 */
[----:B--2---:R-:W-:-:S13]  /*00c0*/  ISETP.GE.AND P0, PT, R2, UR6, PT ;  /* 0x0000000602007c0c */ /* 0x004fda000bf06270 */
[----:B------:R-:W-:Y:S05]  /*00d0*/  @P0 BRA `(.L_x_1) ;  /* 0x0000000000300947 */ /* 0x000fea0003800000 */
[----:B------:R-:W0:Y:S01]  /*00e0*/  LDC.64 R2, c[0x0][0x380] ;  /* 0x0000e000ff027b82 */ /* 0x000e220000000a00 */
[----:B------:R-:W1:Y:S01]  /*00f0*/  LDCU.64 UR4, c[0x0][0x358] ;  /* 0x00006b00ff0477ac */ /* 0x000e620008000a00 */
[----:B------:R-:W-:-:S06]  /*0100*/  IMAD R9, R0, UR6, R7 ;  /* 0x0000000600097c24 */ /* 0x000fcc000f8e0207 */
[----:B------:R-:W2:Y:S08]  /*0110*/  LDC.64 R4, c[0x0][0x388] ;  /* 0x0000e200ff047b82 */ /* 0x000eb00000000a00 */
[----:B------:R-:W3:Y:S01]  /*0120*/  LDC.64 R6, c[0x0][0x390] ;  /* 0x0000e400ff067b82 */ /* 0x000ee20000000a00 */
[----:B0-----:R-:W-:-:S06]  /*0130*/  IMAD.WIDE R2, R9, 0x4, R2 ;  /* 0x0000000409027825 */ /* 0x001fcc00078e0202 */
[----:B-1----:R-:W4:Y:S01]  /*0140*/  LDG.E R2, desc[UR4][R2.64] ;  /* 0x0000000402027981 */ /* 0x002f22000c1e1900 */
[----:B--2---:R-:W-:-:S06]  /*0150*/  IMAD.WIDE R4, R9, 0x4, R4 ;  /* 0x0000000409047825 */ /* 0x004fcc00078e0204 */
[----:B------:R-:W4:Y:S01]  /*0160*/  LDG.E R5, desc[UR4][R4.64] ;  /* 0x0000000404057981 */ /* 0x000f22000c1e1900 */
[----:B---3--:R-:W-:-:S04]  /*0170*/  IMAD.WIDE R6, R9, 0x4, R6 ;  /* 0x0000000409067825 */ /* 0x008fc800078e0206 */
[----:B----4-:R-:W-:-:S05]  /*0180*/  FADD R9, R2, R5 ;  /* 0x0000000502097221 */ /* 0x010fca0000000000 */
[----:B------:R0:W-:Y:S02]  /*0190*/  STG.E desc[UR4][R6.64], R9 ;  /* 0x0000000906007986 */ /* 0x0001e4000c101904 */
.L_x_1:
[----:B------:R-:W-:Y:S05]  /*01a0*/  BSYNC.RECONVERGENT B0 ;  /* 0x0000000000007941 */ /* 0x000fea0003800200 */
.L_x_0:
[----:B------:R-:W-:Y:S06]  /*01b0*/  BAR.SYNC.DEFER_BLOCKING 0x0 ;  /* 0x0000000000007b1d */ /* 0x000fec0000010000 */
[----:B------:R-:W-:Y:S05]  /*01c0*/  EXIT ;  /* 0x000000000000794d */ /* 0x000fea0003800000 */
.L_x_2:
[----:B------:R-:W-:-:S00]  /*01d0*/  BRA `(.L_x_2) ;  /* 0xfffffffc00fc7947 */ /* 0x000fc0000383ffff */
[----:B------:R-:W-:-:S00]  /*01e0*/  NOP ;  /* 0x0000000000007918 */ /* 0x000fc00000000000 */
        /* <DEDUP_REMOVED lines=9> */
.L_x_3:


//--------------------- .nv.shared.reserved.0     --------------------------
	.section	.nv.shared.reserved.0,"aw",@nobits
	.weak		__nv_reservedSMEM_offset_0_alias
	.size		__nv_reservedSMEM_offset_0_alias, 0, 64
	.other		__nv_reservedSMEM_offset_0_alias,@"STO_CUDA_RESERVED_SHARED STV_DEFAULT"
__nv_reservedSMEM_offset_0_alias:
	.zero		0
	.zero		64


//--------------------- .nv.constant0._Z6MatAddPKfS0_Pfi --------------------------
	.section	.nv.constant0._Z6MatAddPKfS0_Pfi,"a",@progbits
	.sectionflags	@""
	.align	4
.nv.constant0._Z6MatAddPKfS0_Pfi:
	.zero		924


//--------------------- SYMBOLS --------------------------

	.type		.nv.reservedSmem.offset0,@object
	.size		.nv.reservedSmem.offset0,0x4
